//
// Generated by NVIDIA NVVM Compiler
//
// Compiler Build ID: CL-36424714
// Cuda compilation tools, release 13.0, V13.0.88
// Based on NVVM 20.0.0
//

.version 9.0
.target sm_100
.address_size 64

	// .globl	_Z5twicePviS_i

.visible .entry _Z5twicePviS_i(
	.param .u64 .ptr .align 1 _Z5twicePviS_i_param_0,
	.param .u32 _Z5twicePviS_i_param_1,
	.param .u64 .ptr .align 1 _Z5twicePviS_i_param_2,
	.param .u32 _Z5twicePviS_i_param_3
)
{
	.reg .b32 	%r<12>;
	.reg .b64 	%rd<9>;

	ld.param.u64 	%rd1, [_Z5twicePviS_i_param_0];
	ld.param.u64 	%rd2, [_Z5twicePviS_i_param_2];
	cvta.to.global.u64 	%rd3, %rd2;
	cvta.to.global.u64 	%rd4, %rd1;
	mov.u32 	%r1, %ctaid.x;
	mov.u32 	%r2, %ntid.x;
	mov.u32 	%r3, %tid.x;
	mad.lo.s32 	%r4, %r1, %r2, %r3;
	add.s32 	%r5, %r4, 8;
	shr.s32 	%r6, %r5, 31;
	shr.u32 	%r7, %r6, 30;
	add.s32 	%r8, %r5, %r7;
	shr.s32 	%r9, %r8, 2;
	mul.wide.s32 	%rd5, %r9, 4;
	add.s64 	%rd6, %rd4, %rd5;
	ld.global.u32 	%r10, [%rd6];
	shl.b32 	%r11, %r10, 1;
	add.s64 	%rd7, %rd3, %rd5;
	st.global.u32 	[%rd7], %r11;
	ld.global.u64 	%rd8, [%rd4];
	st.global.u64 	[%rd3], %rd8;
	ret;

}


// ===== COMPILED SASS (sm_100) =====

	.target	sm_100

	.elftype	@"ET_EXEC"


//--------------------- .note.nv.tkinfo           --------------------------
	.section	.note.nv.tkinfo,"",@"SHT_NOTE"
	.sectionflags	@"SHF_NOTE_NV_TKINFO"
	.tkinfo
        /*0018*/ 	.word	0x00000002
        /*0030*/ 	.string	""
        /*0030*/ 	.string	"ptxas"
        /*0030*/ 	.string	"Cuda compilation tools, release 13.0, V13.0.88"
        /*0030*/ 	.string	"Build cuda_13.0.r13.0/compiler.36424714_0"
        /*0030*/ 	.string	"-arch sm_100 -m 64 "



//--------------------- .note.nv.cuinfo           --------------------------
	.section	.note.nv.cuinfo,"",@"SHT_NOTE"
	.sectionflags	@"SHF_NOTE_NV_CUINFO"
        /*0018*/ 	.short	0x0002
        /*001a*/ 	.short	0x0064
        /*001c*/ 	.short	0x0082
	.zero		2


//--------------------- .nv.info                  --------------------------
	.section	.nv.info,"",@"SHT_CUDA_INFO"
	.align	4


	//----- nvinfo : EIATTR_REGCOUNT
	.align		4
        /*0000*/ 	.byte	0x04, 0x2f
        /*0002*/ 	.short	(.L_1 - .L_0)
	.align		4
.L_0:
        /*0004*/ 	.word	index@(_Z5twicePviS_i)
        /*0008*/ 	.word	0x0000000e


	//----- nvinfo : EIATTR_FRAME_SIZE
	.align		4
.L_1:
        /*000c*/ 	.byte	0x04, 0x11
        /*000e*/ 	.short	(.L_3 - .L_2)
	.align		4
.L_2:
        /*0010*/ 	.word	index@(_Z5twicePviS_i)
        /*0014*/ 	.word	0x00000000


	//----- nvinfo : EIATTR_MIN_STACK_SIZE
	.align		4
.L_3:
        /*0018*/ 	.byte	0x04, 0x12
        /*001a*/ 	.short	(.L_5 - .L_4)
	.align		4
.L_4:
        /*001c*/ 	.word	index@(_Z5twicePviS_i)
        /*0020*/ 	.word	0x00000000
.L_5:


//--------------------- .nv.compat                --------------------------
	.section	.nv.compat,"",@"SHT_CUDA_COMPAT_INFO"
	.align	4
        /*0000*/ 	.byte	0x02, 0x09, 0x00, 0x00, 0x02, 0x02, 0x01, 0x00, 0x02, 0x05, 0x05, 0x00, 0x03, 0x07, 0x01, 0x01
        /*0010*/ 	.byte	0x02, 0x03, 0x00, 0x00, 0x02, 0x06, 0x01, 0x00, 0x04, 0x0b, 0x08, 0x00, 0x09, 0x00, 0x00, 0x00
        /*0020*/ 	.byte	0x00, 0x00, 0x00, 0x00


//--------------------- .nv.info._Z5twicePviS_i   --------------------------
	.section	.nv.info._Z5twicePviS_i,"",@"SHT_CUDA_INFO"
	.sectionflags	@""
	.align	4


	//----- nvinfo : EIATTR_CUDA_API_VERSION
	.align		4
        /*0000*/ 	.byte	0x04, 0x37
        /*0002*/ 	.short	(.L_7 - .L_6)
.L_6:
        /*0004*/ 	.word	0x00000082


	//----- nvinfo : EIATTR_KPARAM_INFO
	.align		4
.L_7:
        /*0008*/ 	.byte	0x04, 0x17
        /*000a*/ 	.short	(.L_9 - .L_8)
.L_8:
        /*000c*/ 	.word	0x00000000
        /*0010*/ 	.short	0x0003
        /*0012*/ 	.short	0x0018
        /*0014*/ 	.byte	0x00, 0xf0, 0x11, 0x00


	//----- nvinfo : EIATTR_KPARAM_INFO
	.align		4
.L_9:
        /*0018*/ 	.byte	0x04, 0x17
        /*001a*/ 	.short	(.L_11 - .L_10)
.L_10:
        /*001c*/ 	.word	0x00000000
        /*0020*/ 	.short	0x0002
        /*0022*/ 	.short	0x0010
        /*0024*/ 	.byte	0x00, 0xf5, 0x21, 0x00


	//----- nvinfo : EIATTR_KPARAM_INFO
	.align		4
.L_11:
        /*0028*/ 	.byte	0x04, 0x17
        /*002a*/ 	.short	(.L_13 - .L_12)
.L_12:
        /*002c*/ 	.word	0x00000000
        /*0030*/ 	.short	0x0001
        /*0032*/ 	.short	0x0008
        /*0034*/ 	.byte	0x00, 0xf0, 0x11, 0x00


	//----- nvinfo : EIATTR_KPARAM_INFO
	.align		4
.L_13:
        /*0038*/ 	.byte	0x04, 0x17
        /*003a*/ 	.short	(.L_15 - .L_14)
.L_14:
        /*003c*/ 	.word	0x00000000
        /*0040*/ 	.short	0x0000
        /*0042*/ 	.short	0x0000
        /*0044*/ 	.byte	0x00, 0xf5, 0x21, 0x00


	//----- nvinfo : EIATTR_SPARSE_MMA_MASK
	.align		4
.L_15:
        /*0048*/ 	.byte	0x03, 0x50
        /*004a*/ 	.short	0x0000


	//----- nvinfo : EIATTR_MAXREG_COUNT
	.align		4
        /*004c*/ 	.byte	0x03, 0x1b
        /*004e*/ 	.short	0x00ff


	//----- nvinfo : EIATTR_MERCURY_ISA_VERSION
	.align		4
        /*0050*/ 	.byte	0x03, 0x5f
        /*0052*/ 	.short	0x0101


	//----- nvinfo : EIATTR_VRC_CTA_INIT_COUNT
	.align		4
        /*0054*/ 	.byte	0x02, 0x4a
	.zero		1
	.zero		1


	//----- nvinfo : EIATTR_EXIT_INSTR_OFFSETS
	.align		4
        /*0058*/ 	.byte	0x04, 0x1c
        /*005a*/ 	.short	(.L_17 - .L_16)


	//   ....[0]....
.L_16:
        /*005c*/ 	.word	0x00000150


	//----- nvinfo : EIATTR_CBANK_PARAM_SIZE
	.align		4
.L_17:
        /*0060*/ 	.byte	0x03, 0x19
        /*0062*/ 	.short	0x001c


	//----- nvinfo : EIATTR_PARAM_CBANK
	.align		4
        /*0064*/ 	.byte	0x04, 0x0a
        /*0066*/ 	.short	(.L_19 - .L_18)
	.align		4
.L_18:
        /*0068*/ 	.word	index@(.nv.constant0._Z5twicePviS_i)
        /*006c*/ 	.short	0x0380
        /*006e*/ 	.short	0x001c


	//----- nvinfo : EIATTR_SW_WAR
	.align		4
.L_19:
        /*0070*/ 	.byte	0x04, 0x36
        /*0072*/ 	.short	(.L_21 - .L_20)
.L_20:
        /*0074*/ 	.word	0x00000008
.L_21:


//--------------------- .nv.callgraph             --------------------------
	.section	.nv.callgraph,"",@"SHT_CUDA_CALLGRAPH"
	.align	4
	.sectionentsize	8
	.align		4
        /*0000*/ 	.word	0x00000000
	.align		4
        /*0004*/ 	.word	0xffffffff
	.align		4
        /*0008*/ 	.word	0x00000000
	.align		4
        /*000c*/ 	.word	0xfffffffe
	.align		4
        /*0010*/ 	.word	0x00000000
	.align		4
        /*0014*/ 	.word	0xfffffffd
	.align		4
        /*0018*/ 	.word	0x00000000
	.align		4
        /*001c*/ 	.word	0xfffffffc


//--------------------- .text._Z5twicePviS_i      --------------------------
	.section	.text._Z5twicePviS_i,"ax",@progbits
	.align	128
        .global         _Z5twicePviS_i
        .type           _Z5twicePviS_i,@function
        .size           _Z5twicePviS_i,(.L_x_1 - _Z5twicePviS_i)
        .other          _Z5twicePviS_i,@"STO_CUDA_ENTRY STV_DEFAULT"
_Z5twicePviS_i:
.text._Z5twicePviS_i:
[----:B------:R-:W-:Y:S01]  /*0000*/  LDC R1, c[0x0][0x37c] ;  /* 0x0000df00ff017b82 */ /* 0x000fe20000000800 */
[----:B------:R-:W0:Y:S07]  /*0010*/  S2R R5, SR_TID.X ;  /* 0x0000000000057919 */ /* 0x000e2e0000002100 */
[----:B------:R-:W0:Y:S08]  /*0020*/  S2UR UR4, SR_CTAID.X ;  /* 0x00000000000479c3 */ /* 0x000e300000002500 */
[----:B------:R-:W0:Y:S08]  /*0030*/  LDC R0, c[0x0][0x360] ;  /* 0x0000d800ff007b82 */ /* 0x000e300000000800 */
[----:B------:R-:W1:Y:S01]  /*0040*/  LDC.64 R2, c[0x0][0x380] ;  /* 0x0000e000ff027b82 */ /* 0x000e620000000a00 */
[----:B0-----:R-:W-:Y:S01]  /*0050*/  IMAD R0, R0, UR4, R5 ;  /* 0x0000000400007c24 */ /* 0x001fe2000f8e0205 */
[----:B------:R-:W0:Y:S04]  /*0060*/  LDCU.64 UR4, c[0x0][0x358] ;  /* 0x00006b00ff0477ac */ /* 0x000e280008000a00 */
[----:B------:R-:W-:-:S04]  /*0070*/  IADD3 R0, PT, PT, R0, 0x8, RZ ;  /* 0x0000000800007810 */ /* 0x000fc80007ffe0ff */
[----:B------:R-:W-:-:S04]  /*0080*/  SHF.R.S32.HI R5, RZ, 0x1f, R0 ;  /* 0x0000001fff057819 */ /* 0x000fc80000011400 */
[----:B------:R-:W-:-:S04]  /*0090*/  LEA.HI R5, R5, R0, RZ, 0x2 ;  /* 0x0000000005057211 */ /* 0x000fc800078f10ff */
[----:B------:R-:W-:Y:S02]  /*00a0*/  SHF.R.S32.HI R9, RZ, 0x2, R5 ;  /* 0x00000002ff097819 */ /* 0x000fe40000011405 */
[----:B------:R-:W2:Y:S03]  /*00b0*/  LDC.64 R4, c[0x0][0x390] ;  /* 0x0000e400ff047b82 */ /* 0x000ea60000000a00 */
[----:B-1----:R-:W-:-:S06]  /*00c0*/  IMAD.WIDE R2, R9, 0x4, R2 ;  /* 0x0000000409027825 */ /* 0x002fcc00078e0202 */
[----:B0-----:R-:W3:Y:S01]  /*00d0*/  LDG.E R2, desc[UR4][R2.64] ;  /* 0x0000000402027981 */ /* 0x001ee2000c1e1900 */
[----:B------:R-:W0:Y:S01]  /*00e0*/  LDC.64 R6, c[0x0][0x380] ;  /* 0x0000e000ff067b82 */ /* 0x000e220000000a00 */
[----:B--2---:R-:W-:-:S07]  /*00f0*/  IMAD.WIDE R4, R9, 0x4, R4 ;  /* 0x0000000409047825 */ /* 0x004fce00078e0204 */
[----:B------:R-:W1:Y:S01]  /*0100*/  LDC.64 R8, c[0x0][0x390] ;  /* 0x0000e400ff087b82 */ /* 0x000e620000000a00 */
[----:B---3--:R-:W-:-:S05]  /*0110*/  SHF.L.U32 R11, R2, 0x1, RZ ;  /* 0x00000001020b7819 */ /* 0x008fca00000006ff */
[----:B------:R-:W-:Y:S04]  /*0120*/  STG.E desc[UR4][R4.64], R11 ;  /* 0x0000000b04007986 */ /* 0x000fe8000c101904 */
[----:B0-----:R-:W1:Y:S04]  /*0130*/  LDG.E.64 R6, desc[UR4][R6.64] ;  /* 0x0000000406067981 */ /* 0x001e68000c1e1b00 */
[----:B-1----:R-:W-:Y:S01]  /*0140*/  STG.E.64 desc[UR4][R8.64], R6 ;  /* 0x0000000608007986 */ /* 0x002fe2000c101b04 */
[----:B------:R-:W-:Y:S05]  /*0150*/  EXIT ;  /* 0x000000000000794d */ /* 0x000fea0003800000 */
.L_x_0:
[----:B------:R-:W-:-:S00]  /*0160*/  BRA `(.L_x_0) ;  /* 0xfffffffc00fc7947 */ /* 0x000fc0000383ffff */
[----:B------:R-:W-:-:S00]  /*0170*/  NOP ;  /* 0x0000000000007918 */ /* 0x000fc00000000000 */
        /* <DEDUP_REMOVED lines=8> */
.L_x_1:


//--------------------- .nv.shared.reserved.0     --------------------------
	.section	.nv.shared.reserved.0,"aw",@nobits
	.weak		__nv_reservedSMEM_offset_0_alias
	.size		__nv_reservedSMEM_offset_0_alias, 0, 64
	.other		__nv_reservedSMEM_offset_0_alias,@"STO_CUDA_RESERVED_SHARED STV_DEFAULT"
__nv_reservedSMEM_offset_0_alias:
	.zero		0
	.zero		64


//--------------------- .nv.constant0._Z5twicePviS_i --------------------------
	.section	.nv.constant0._Z5twicePviS_i,"a",@progbits
	.sectionflags	@""
	.align	4
.nv.constant0._Z5twicePviS_i:
	.zero		924


//--------------------- SYMBOLS --------------------------

	.type		.nv.reservedSmem.offset0,@object
	.size		.nv.reservedSmem.offset0,0x4
